//
// Generated by NVIDIA NVVM Compiler
//
// Compiler Build ID: CL-36424714
// Cuda compilation tools, release 13.0, V13.0.88
// Based on NVVM 20.0.0
//

.version 9.0
.target sm_100
.address_size 64

	// .globl	_Z10what_is_idPjS_S_S_
.extern .func  (.param .b32 func_retval0) vprintf
(
	.param .b64 vprintf_param_0,
	.param .b64 vprintf_param_1
)
;
.global .align 1 .b8 $str[21] = {98, 108, 111, 99, 107, 73, 100, 58, 37, 100, 44, 32, 119, 97, 114, 112, 58, 37, 100, 10};

.visible .entry _Z10what_is_idPjS_S_S_(
	.param .u64 .ptr .align 1 _Z10what_is_idPjS_S_S__param_0,
	.param .u64 .ptr .align 1 _Z10what_is_idPjS_S_S__param_1,
	.param .u64 .ptr .align 1 _Z10what_is_idPjS_S_S__param_2,
	.param .u64 .ptr .align 1 _Z10what_is_idPjS_S_S__param_3
)
{
	.local .align 8 .b8 	__local_depot0[8];
	.reg .b64 	%SP;
	.reg .b64 	%SPL;
	.reg .pred 	%p<4>;
	.reg .b32 	%r<16>;
	.reg .b64 	%rd<22>;

	mov.u64 	%SPL, __local_depot0;
	cvta.local.u64 	%SP, %SPL;
	ld.param.u64 	%rd4, [_Z10what_is_idPjS_S_S__param_0];
	ld.param.u64 	%rd5, [_Z10what_is_idPjS_S_S__param_1];
	ld.param.u64 	%rd6, [_Z10what_is_idPjS_S_S__param_2];
	ld.param.u64 	%rd7, [_Z10what_is_idPjS_S_S__param_3];
	cvta.to.global.u64 	%rd8, %rd7;
	cvta.to.global.u64 	%rd1, %rd6;
	cvta.to.global.u64 	%rd9, %rd5;
	cvta.to.global.u64 	%rd2, %rd4;
	mov.u32 	%r7, %ctaid.x;
	mov.u32 	%r8, %ntid.x;
	mov.u32 	%r9, %tid.x;
	mad.lo.s32 	%r1, %r7, %r8, %r9;
	mul.wide.u32 	%rd10, %r1, 4;
	add.s64 	%rd11, %rd2, %rd10;
	st.global.u32 	[%rd11], %r7;
	add.s64 	%rd12, %rd9, %rd10;
	st.global.u32 	[%rd12], %r9;
	shr.u32 	%r10, %r9, 5;
	add.s64 	%rd3, %rd1, %rd10;
	st.global.u32 	[%rd3], %r10;
	add.s64 	%rd13, %rd8, %rd10;
	st.global.u32 	[%rd13], %r1;
	setp.ne.s32 	%p1, %r1, 0;
	ld.global.u32 	%r2, [%rd11];
	@%p1 bra 	$L__BB0_2;
	ld.global.u32 	%r15, [%rd3];
	bra.uni 	$L__BB0_4;
$L__BB0_2:
	add.s32 	%r4, %r1, -1;
	mul.wide.u32 	%rd14, %r4, 4;
	add.s64 	%rd15, %rd2, %rd14;
	ld.global.u32 	%r11, [%rd15];
	setp.ne.s32 	%p2, %r11, %r2;
	ld.global.u32 	%r15, [%rd3];
	@%p2 bra 	$L__BB0_4;
	add.s64 	%rd17, %rd1, %rd14;
	ld.global.u32 	%r12, [%rd17];
	setp.eq.s32 	%p3, %r12, %r15;
	@%p3 bra 	$L__BB0_5;
$L__BB0_4:
	add.u64 	%rd18, %SP, 0;
	add.u64 	%rd19, %SPL, 0;
	st.local.v2.u32 	[%rd19], {%r2, %r15};
	mov.u64 	%rd20, $str;
	cvta.global.u64 	%rd21, %rd20;
	{ // callseq 0, 0
	.param .b64 param0;
	st.param.b64 	[param0], %rd21;
	.param .b64 param1;
	st.param.b64 	[param1], %rd18;
	.param .b32 retval0;
	call.uni (retval0), 
	vprintf, 
	(
	param0, 
	param1
	);
	ld.param.b32 	%r13, [retval0];
	} // callseq 0
$L__BB0_5:
	ret;

}


// ===== COMPILED SASS (sm_100) =====

	.target	sm_100

	.elftype	@"ET_EXEC"


//--------------------- .note.nv.tkinfo           --------------------------
	.section	.note.nv.tkinfo,"",@"SHT_NOTE"
	.sectionflags	@"SHF_NOTE_NV_TKINFO"
	.tkinfo
        /*0018*/ 	.word	0x00000002
        /*0030*/ 	.string	""
        /*0030*/ 	.string	"ptxas"
        /*0030*/ 	.string	"Cuda compilation tools, release 13.0, V13.0.88"
        /*0030*/ 	.string	"Build cuda_13.0.r13.0/compiler.36424714_0"
        /*0030*/ 	.string	"-arch sm_100 -m 64 "



//--------------------- .note.nv.cuinfo           --------------------------
	.section	.note.nv.cuinfo,"",@"SHT_NOTE"
	.sectionflags	@"SHF_NOTE_NV_CUINFO"
        /*0018*/ 	.short	0x0002
        /*001a*/ 	.short	0x0064
        /*001c*/ 	.short	0x0082
	.zero		2


//--------------------- .nv.info                  --------------------------
	.section	.nv.info,"",@"SHT_CUDA_INFO"
	.align	4


	//----- nvinfo : EIATTR_REGCOUNT
	.align		4
        /*0000*/ 	.byte	0x04, 0x2f
        /*0002*/ 	.short	(.L_2 - .L_1)
	.align		4
.L_1:
        /*0004*/ 	.word	index@(_Z10what_is_idPjS_S_S_)
        /*0008*/ 	.word	0x0000001a


	//----- nvinfo : EIATTR_FRAME_SIZE
	.align		4
.L_2:
        /*000c*/ 	.byte	0x04, 0x11
        /*000e*/ 	.short	(.L_4 - .L_3)
	.align		4
.L_3:
        /*0010*/ 	.word	index@(_Z10what_is_idPjS_S_S_)
        /*0014*/ 	.word	0x00000008


	//----- nvinfo : EIATTR_MIN_STACK_SIZE
	.align		4
.L_4:
        /*0018*/ 	.byte	0x04, 0x12
        /*001a*/ 	.short	(.L_6 - .L_5)
	.align		4
.L_5:
        /*001c*/ 	.word	index@(_Z10what_is_idPjS_S_S_)
        /*0020*/ 	.word	0x00000008
.L_6:


//--------------------- .nv.compat                --------------------------
	.section	.nv.compat,"",@"SHT_CUDA_COMPAT_INFO"
	.align	4
        /*0000*/ 	.byte	0x02, 0x09, 0x00, 0x00, 0x02, 0x02, 0x01, 0x00, 0x02, 0x05, 0x05, 0x00, 0x03, 0x07, 0x01, 0x01
        /*0010*/ 	.byte	0x02, 0x03, 0x00, 0x00, 0x02, 0x06, 0x01, 0x00, 0x04, 0x0b, 0x08, 0x00, 0x09, 0x00, 0x00, 0x00
        /*0020*/ 	.byte	0x00, 0x00, 0x00, 0x00


//--------------------- .nv.info._Z10what_is_idPjS_S_S_ --------------------------
	.section	.nv.info._Z10what_is_idPjS_S_S_,"",@"SHT_CUDA_INFO"
	.sectionflags	@""
	.align	4


	//----- nvinfo : EIATTR_CUDA_API_VERSION
	.align		4
        /*0000*/ 	.byte	0x04, 0x37
        /*0002*/ 	.short	(.L_8 - .L_7)
.L_7:
        /*0004*/ 	.word	0x00000082


	//----- nvinfo : EIATTR_KPARAM_INFO
	.align		4
.L_8:
        /*0008*/ 	.byte	0x04, 0x17
        /*000a*/ 	.short	(.L_10 - .L_9)
.L_9:
        /*000c*/ 	.word	0x00000000
        /*0010*/ 	.short	0x0003
        /*0012*/ 	.short	0x0018
        /*0014*/ 	.byte	0x00, 0xf5, 0x21, 0x00


	//----- nvinfo : EIATTR_KPARAM_INFO
	.align		4
.L_10:
        /*0018*/ 	.byte	0x04, 0x17
        /*001a*/ 	.short	(.L_12 - .L_11)
.L_11:
        /*001c*/ 	.word	0x00000000
        /*0020*/ 	.short	0x0002
        /*0022*/ 	.short	0x0010
        /*0024*/ 	.byte	0x00, 0xf5, 0x21, 0x00


	//----- nvinfo : EIATTR_KPARAM_INFO
	.align		4
.L_12:
        /*0028*/ 	.byte	0x04, 0x17
        /*002a*/ 	.short	(.L_14 - .L_13)
.L_13:
        /*002c*/ 	.word	0x00000000
        /*0030*/ 	.short	0x0001
        /*0032*/ 	.short	0x0008
        /*0034*/ 	.byte	0x00, 0xf5, 0x21, 0x00


	//----- nvinfo : EIATTR_KPARAM_INFO
	.align		4
.L_14:
        /*0038*/ 	.byte	0x04, 0x17
        /*003a*/ 	.short	(.L_16 - .L_15)
.L_15:
        /*003c*/ 	.word	0x00000000
        /*0040*/ 	.short	0x0000
        /*0042*/ 	.short	0x0000
        /*0044*/ 	.byte	0x00, 0xf5, 0x21, 0x00


	//----- nvinfo : EIATTR_SPARSE_MMA_MASK
	.align		4
.L_16:
        /*0048*/ 	.byte	0x03, 0x50
        /*004a*/ 	.short	0x0000


	//----- nvinfo : EIATTR_MAXREG_COUNT
	.align		4
        /*004c*/ 	.byte	0x03, 0x1b
        /*004e*/ 	.short	0x00ff


	//----- nvinfo : EIATTR_EXTERNS
	.align		4
        /*0050*/ 	.byte	0x04, 0x0f
        /*0052*/ 	.short	(.L_18 - .L_17)


	//   ....[0]....
	.align		4
.L_17:
        /*0054*/ 	.word	index@(vprintf)


	//----- nvinfo : EIATTR_MERCURY_ISA_VERSION
	.align		4
.L_18:
        /*0058*/ 	.byte	0x03, 0x5f
        /*005a*/ 	.short	0x0101


	//----- nvinfo : EIATTR_VRC_CTA_INIT_COUNT
	.align		4
        /*005c*/ 	.byte	0x02, 0x4a
	.zero		1
	.zero		1


	//----- nvinfo : EIATTR_SYSCALL_OFFSETS
	.align		4
        /*0060*/ 	.byte	0x04, 0x46
        /*0062*/ 	.short	(.L_20 - .L_19)


	//   ....[0]....
.L_19:
        /*0064*/ 	.word	0x000002f0


	//----- nvinfo : EIATTR_EXIT_INSTR_OFFSETS
	.align		4
.L_20:
        /*0068*/ 	.byte	0x04, 0x1c
        /*006a*/ 	.short	(.L_22 - .L_21)


	//   ....[0]....
.L_21:
        /*006c*/ 	.word	0x00000260


	//   ....[1]....
        /*0070*/ 	.word	0x00000300


	//----- nvinfo : EIATTR_CRS_STACK_SIZE
	.align		4
.L_22:
        /*0074*/ 	.byte	0x04, 0x1e
        /*0076*/ 	.short	(.L_24 - .L_23)
.L_23:
        /*0078*/ 	.word	0x00000000


	//----- nvinfo : EIATTR_CBANK_PARAM_SIZE
	.align		4
.L_24:
        /*007c*/ 	.byte	0x03, 0x19
        /*007e*/ 	.short	0x0020


	//----- nvinfo : EIATTR_PARAM_CBANK
	.align		4
        /*0080*/ 	.byte	0x04, 0x0a
        /*0082*/ 	.short	(.L_26 - .L_25)
	.align		4
.L_25:
        /*0084*/ 	.word	index@(.nv.constant0._Z10what_is_idPjS_S_S_)
        /*0088*/ 	.short	0x0380
        /*008a*/ 	.short	0x0020


	//----- nvinfo : EIATTR_SW_WAR
	.align		4
.L_26:
        /*008c*/ 	.byte	0x04, 0x36
        /*008e*/ 	.short	(.L_28 - .L_27)
.L_27:
        /*0090*/ 	.word	0x00000008
.L_28:


//--------------------- .nv.callgraph             --------------------------
	.section	.nv.callgraph,"",@"SHT_CUDA_CALLGRAPH"
	.align	4
	.sectionentsize	8
	.align		4
        /*0000*/ 	.word	0x00000000
	.align		4
        /*0004*/ 	.word	0xffffffff
	.align		4
        /*0008*/ 	.word	index@(_Z10what_is_idPjS_S_S_)
	.align		4
        /*000c*/ 	.word	index@(vprintf)
	.align		4
        /*0010*/ 	.word	0x00000000
	.align		4
        /*0014*/ 	.word	0xfffffffe
	.align		4
        /*0018*/ 	.word	0x00000000
	.align		4
        /*001c*/ 	.word	0xfffffffd
	.align		4
        /*0020*/ 	.word	0x00000000
	.align		4
        /*0024*/ 	.word	0xfffffffc


//--------------------- .nv.constant4             --------------------------
	.section	.nv.constant4,"a",@progbits
	.align	8
	.align		8
.nv.constant4:
        /*0000*/ 	.dword	vprintf
	.align		8
        /*0008*/ 	.dword	$str


//--------------------- .text._Z10what_is_idPjS_S_S_ --------------------------
	.section	.text._Z10what_is_idPjS_S_S_,"ax",@progbits
	.align	128
        .global         _Z10what_is_idPjS_S_S_
        .type           _Z10what_is_idPjS_S_S_,@function
        .size           _Z10what_is_idPjS_S_S_,(.L_x_4 - _Z10what_is_idPjS_S_S_)
        .other          _Z10what_is_idPjS_S_S_,@"STO_CUDA_ENTRY STV_DEFAULT"
_Z10what_is_idPjS_S_S_:
.text._Z10what_is_idPjS_S_S_:
[----:B------:R-:W0:Y:S01]  /*0000*/  LDC R1, c[0x0][0x37c] ;  /* 0x0000df00ff017b82 */ /* 0x000e220000000800 */
[----:B------:R-:W1:Y:S01]  /*0010*/  S2R R23, SR_CTAID.X ;  /* 0x0000000000177919 */ /* 0x000e620000002500 */
[----:B------:R-:W2:Y:S06]  /*0020*/  LDCU UR7, c[0x0][0x2fc] ;  /* 0x00005f80ff0777ac */ /* 0x000eac0008000800 */
[----:B------:R-:W3:Y:S01]  /*0030*/  LDC.64 R10, c[0x0][0x380] ;  /* 0x0000e000ff0a7b82 */ /* 0x000ee20000000a00 */
[----:B0-----:R-:W-:Y:S01]  /*0040*/  IADD3 R1, PT, PT, R1, -0x8, RZ ;  /* 0xfffffff801017810 */ /* 0x001fe20007ffe0ff */
[----:B------:R-:W1:Y:S01]  /*0050*/  S2R R0, SR_TID.X ;  /* 0x0000000000007919 */ /* 0x000e620000002100 */
[----:B------:R-:W1:Y:S01]  /*0060*/  LDCU UR6, c[0x0][0x360] ;  /* 0x00006c00ff0677ac */ /* 0x000e620008000800 */
[----:B------:R-:W0:Y:S04]  /*0070*/  LDCU.64 UR4, c[0x0][0x358] ;  /* 0x00006b00ff0477ac */ /* 0x000e280008000a00 */
[----:B------:R-:W4:Y:S08]  /*0080*/  LDC.64 R14, c[0x0][0x388] ;  /* 0x0000e200ff0e7b82 */ /* 0x000f300000000a00 */
[----:B------:R-:W2:Y:S08]  /*0090*/  LDC.64 R4, c[0x0][0x390] ;  /* 0x0000e400ff047b82 */ /* 0x000eb00000000a00 */
[----:B------:R-:W2:Y:S01]  /*00a0*/  LDC.64 R16, c[0x0][0x398] ;  /* 0x0000e600ff107b82 */ /* 0x000ea20000000a00 */
[--C-:B-1----:R-:W-:Y:S01]  /*00b0*/  IMAD R19, R23, UR6, R0.reuse ;  /* 0x0000000617137c24 */ /* 0x102fe2000f8e0200 */
[----:B------:R-:W-:-:S03]  /*00c0*/  SHF.R.U32.HI R21, RZ, 0x5, R0 ;  /* 0x00000005ff157819 */ /* 0x000fc60000011600 */
[C---:B---3--:R-:W-:Y:S01]  /*00d0*/  IMAD.WIDE.U32 R12, R19.reuse, 0x4, R10 ;  /* 0x00000004130c7825 */ /* 0x048fe200078e000a */
[----:B------:R-:W-:-:S03]  /*00e0*/  ISETP.NE.AND P0, PT, R19, RZ, PT ;  /* 0x000000ff1300720c */ /* 0x000fc60003f05270 */
[C---:B----4-:R-:W-:Y:S01]  /*00f0*/  IMAD.WIDE.U32 R14, R19.reuse, 0x4, R14 ;  /* 0x00000004130e7825 */ /* 0x050fe200078e000e */
[----:B0-----:R0:W-:Y:S03]  /*0100*/  STG.E desc[UR4][R12.64], R23 ;  /* 0x000000170c007986 */ /* 0x0011e6000c101904 */
[C---:B--2---:R-:W-:Y:S01]  /*0110*/  IMAD.WIDE.U32 R8, R19.reuse, 0x4, R4 ;  /* 0x0000000413087825 */ /* 0x044fe200078e0004 */
[----:B------:R0:W-:Y:S03]  /*0120*/  STG.E desc[UR4][R14.64], R0 ;  /* 0x000000000e007986 */ /* 0x0001e6000c101904 */
[----:B------:R-:W-:Y:S01]  /*0130*/  IMAD.WIDE.U32 R16, R19, 0x4, R16 ;  /* 0x0000000413107825 */ /* 0x000fe200078e0010 */
[----:B------:R0:W-:Y:S04]  /*0140*/  STG.E desc[UR4][R8.64], R21 ;  /* 0x0000001508007986 */ /* 0x0001e8000c101904 */
[----:B------:R0:W-:Y:S04]  /*0150*/  STG.E desc[UR4][R16.64], R19 ;  /* 0x0000001310007986 */ /* 0x0001e8000c101904 */
[----:B------:R0:W5:Y:S04]  /*0160*/  LDG.E R2, desc[UR4][R12.64] ;  /* 0x000000040c027981 */ /* 0x000168000c1e1900 */
[----:B------:R0:W5:Y:S01]  /*0170*/  @!P0 LDG.E R3, desc[UR4][R8.64] ;  /* 0x0000000408038981 */ /* 0x000162000c1e1900 */
[----:B------:R-:W1:Y:S01]  /*0180*/  LDCU UR6, c[0x0][0x2f8] ;  /* 0x00005f00ff0677ac */ /* 0x000e620008000800 */
[----:B------:R-:W-:Y:S01]  /*0190*/  BSSY.RECONVERGENT B0, `(.L_x_0) ;  /* 0x000000e000007945 */ /* 0x000fe20003800200 */
[----:B-1----:R-:W-:-:S04]  /*01a0*/  IADD3 R6, P1, PT, R1, UR6, RZ ;  /* 0x0000000601067c10 */ /* 0x002fc8000ff3e0ff */
[----:B------:R-:W-:Y:S01]  /*01b0*/  IADD3.X R7, PT, PT, RZ, UR7, RZ, P1, !PT ;  /* 0x00000007ff077c10 */ /* 0x000fe20008ffe4ff */
[----:B0-----:R-:W-:Y:S08]  /*01c0*/  @!P0 BRA `(.L_x_1) ;  /* 0x0000000000288947 */ /* 0x001ff00003800000 */
[----:B------:R-:W-:Y:S01]  /*01d0*/  VIADD R19, R19, 0xffffffff ;  /* 0xffffffff13137836 */ /* 0x000fe20000000000 */
[----:B-----5:R0:W5:Y:S03]  /*01e0*/  LDG.E R3, desc[UR4][R8.64] ;  /* 0x0000000408037981 */ /* 0x020166000c1e1900 */
[----:B------:R-:W-:-:S06]  /*01f0*/  IMAD.WIDE.U32 R10, R19, 0x4, R10 ;  /* 0x00000004130a7825 */ /* 0x000fcc00078e000a */
[----:B------:R-:W2:Y:S02]  /*0200*/  LDG.E R11, desc[UR4][R10.64] ;  /* 0x000000040a0b7981 */ /* 0x000ea4000c1e1900 */
[----:B--2---:R-:W-:-:S13]  /*0210*/  ISETP.NE.AND P0, PT, R11, R2, PT ;  /* 0x000000020b00720c */ /* 0x004fda0003f05270 */
[----:B0-----:R-:W-:Y:S05]  /*0220*/  @P0 BRA `(.L_x_1) ;  /* 0x0000000000100947 */ /* 0x001fea0003800000 */
[----:B------:R-:W-:-:S06]  /*0230*/  IMAD.WIDE.U32 R4, R19, 0x4, R4 ;  /* 0x0000000413047825 */ /* 0x000fcc00078e0004 */
[----:B------:R-:W2:Y:S02]  /*0240*/  LDG.E R4, desc[UR4][R4.64] ;  /* 0x0000000404047981 */ /* 0x000ea4000c1e1900 */
[----:B--2--5:R-:W-:-:S13]  /*0250*/  ISETP.NE.AND P0, PT, R4, R3, PT ;  /* 0x000000030400720c */ /* 0x024fda0003f05270 */
[----:B------:R-:W-:Y:S05]  /*0260*/  @!P0 EXIT ;  /* 0x000000000000894d */ /* 0x000fea0003800000 */
.L_x_1:
[----:B------:R-:W-:Y:S05]  /*0270*/  BSYNC.RECONVERGENT B0 ;  /* 0x0000000000007941 */ /* 0x000fea0003800200 */
.L_x_0:
[----:B------:R-:W-:Y:S01]  /*0280*/  MOV R0, 0x0 ;  /* 0x0000000000007802 */ /* 0x000fe20000000f00 */
[----:B-----5:R0:W-:Y:S01]  /*0290*/  STL.64 [R1], R2 ;  /* 0x0000000201007387 */ /* 0x0201e20000100a00 */
[----:B------:R-:W1:Y:S02]  /*02a0*/  LDCU.64 UR4, c[0x4][0x8] ;  /* 0x01000100ff0477ac */ /* 0x000e640008000a00 */
[----:B------:R0:W2:Y:S01]  /*02b0*/  LDC.64 R8, c[0x4][R0] ;  /* 0x0100000000087b82 */ /* 0x0000a20000000a00 */
[----:B-1----:R-:W-:Y:S01]  /*02c0*/  MOV R4, UR4 ;  /* 0x0000000400047c02 */ /* 0x002fe20008000f00 */
[----:B0-----:R-:W-:-:S07]  /*02d0*/  IMAD.U32 R5, RZ, RZ, UR5 ;  /* 0x00000005ff057e24 */ /* 0x001fce000f8e00ff */
[----:B------:R-:W-:-:S07]  /*02e0*/  LEPC R20, `(.L_x_2) ;  /* 0x000000001014794e */ /* 0x000fce0000000000 */
[----:B--2---:R-:W-:Y:S05]  /*02f0*/  CALL.ABS.NOINC R8 ;  /* 0x0000000008007343 */ /* 0x004fea0003c00000 */
.L_x_2:
[----:B------:R-:W-:Y:S05]  /*0300*/  EXIT ;  /* 0x000000000000794d */ /* 0x000fea0003800000 */
.L_x_3:
[----:B------:R-:W-:-:S00]  /*0310*/  BRA `(.L_x_3) ;  /* 0xfffffffc00fc7947 */ /* 0x000fc0000383ffff */
[----:B------:R-:W-:-:S00]  /*0320*/  NOP ;  /* 0x0000000000007918 */ /* 0x000fc00000000000 */
        /* <DEDUP_REMOVED lines=13> */
.L_x_4:


//--------------------- .nv.global.init           --------------------------
	.section	.nv.global.init,"aw",@progbits
.nv.global.init:
	.type		$str,@object
	.size		$str,(.L_0 - $str)
$str:
        /*0000*/ 	.byte	0x62, 0x6c, 0x6f, 0x63, 0x6b, 0x49, 0x64, 0x3a, 0x25, 0x64, 0x2c, 0x20, 0x77, 0x61, 0x72, 0x70
        /*0010*/ 	.byte	0x3a, 0x25, 0x64, 0x0a, 0x00
.L_0:


//--------------------- .nv.shared.reserved.0     --------------------------
	.section	.nv.shared.reserved.0,"aw",@nobits
	.weak		__nv_reservedSMEM_offset_0_alias
	.size		__nv_reservedSMEM_offset_0_alias, 0, 64
	.other		__nv_reservedSMEM_offset_0_alias,@"STO_CUDA_RESERVED_SHARED STV_DEFAULT"
__nv_reservedSMEM_offset_0_alias:
	.zero		0
	.zero		64


//--------------------- .nv.constant0._Z10what_is_idPjS_S_S_ --------------------------
	.section	.nv.constant0._Z10what_is_idPjS_S_S_,"a",@progbits
	.sectionflags	@""
	.align	4
.nv.constant0._Z10what_is_idPjS_S_S_:
	.zero		928


//--------------------- SYMBOLS --------------------------

	.type		.nv.reservedSmem.offset0,@object
	.size		.nv.reservedSmem.offset0,0x4
	.type		vprintf,@function
